//
// Generated by NVIDIA NVVM Compiler
//
// Compiler Build ID: CL-36424714
// Cuda compilation tools, release 13.0, V13.0.88
// Based on NVVM 20.0.0
//

.version 9.0
.target sm_100
.address_size 64

	// .globl	_Z14gradientRowGPUPfS_ii
.const .align 4 .b8 d_Gradient[12];
// _ZZ14gradientRowGPUPfS_iiE4data has been demoted
// _ZZ17gradientColumnGPUPfS_iiiiE4data has been demoted

.visible .entry _Z14gradientRowGPUPfS_ii(
	.param .u64 .ptr .align 1 _Z14gradientRowGPUPfS_ii_param_0,
	.param .u64 .ptr .align 1 _Z14gradientRowGPUPfS_ii_param_1,
	.param .u32 _Z14gradientRowGPUPfS_ii_param_2,
	.param .u32 _Z14gradientRowGPUPfS_ii_param_3
)
{
	.reg .pred 	%p<6>;
	.reg .b32 	%r<21>;
	.reg .b32 	%f<14>;
	.reg .b64 	%rd<9>;
	// demoted variable
	.shared .align 4 .b8 _ZZ14gradientRowGPUPfS_iiE4data[520];
	ld.param.u64 	%rd1, [_Z14gradientRowGPUPfS_ii_param_0];
	ld.param.u64 	%rd2, [_Z14gradientRowGPUPfS_ii_param_1];
	ld.param.u32 	%r8, [_Z14gradientRowGPUPfS_ii_param_2];
	mov.u32 	%r9, %ctaid.x;
	shl.b32 	%r1, %r9, 7;
	add.s32 	%r10, %r1, -1;
	add.s32 	%r2, %r8, -1;
	mov.u32 	%r11, %ctaid.y;
	mul.lo.s32 	%r3, %r8, %r11;
	mov.u32 	%r4, %tid.x;
	add.s32 	%r12, %r4, %r1;
	add.s32 	%r5, %r12, -16;
	setp.lt.s32 	%p1, %r5, %r10;
	shl.b32 	%r13, %r4, 2;
	mov.u32 	%r14, _ZZ14gradientRowGPUPfS_iiE4data;
	add.s32 	%r6, %r14, %r13;
	@%p1 bra 	$L__BB0_4;
	setp.lt.s32 	%p2, %r5, 0;
	add.s32 	%r15, %r1, 128;
	min.s32 	%r16, %r15, %r2;
	setp.gt.s32 	%p3, %r5, %r16;
	mov.f32 	%f13, 0f00000000;
	or.pred  	%p4, %p2, %p3;
	@%p4 bra 	$L__BB0_3;
	add.s32 	%r17, %r3, %r5;
	cvta.to.global.u64 	%rd3, %rd2;
	mul.wide.s32 	%rd4, %r17, 4;
	add.s64 	%rd5, %rd3, %rd4;
	ld.global.f32 	%f13, [%rd5];
$L__BB0_3:
	st.shared.f32 	[%r6+-60], %f13;
$L__BB0_4:
	bar.sync 	0;
	add.s32 	%r18, %r1, 127;
	min.s32 	%r19, %r18, %r2;
	setp.gt.s32 	%p5, %r12, %r19;
	@%p5 bra 	$L__BB0_6;
	ld.shared.f32 	%f4, [%r6];
	ld.const.f32 	%f5, [d_Gradient+8];
	ld.shared.f32 	%f6, [%r6+4];
	ld.const.f32 	%f7, [d_Gradient+4];
	ld.shared.f32 	%f8, [%r6+8];
	ld.const.f32 	%f9, [d_Gradient];
	fma.rn.f32 	%f10, %f8, %f9, 0f00000000;
	fma.rn.f32 	%f11, %f6, %f7, %f10;
	fma.rn.f32 	%f12, %f4, %f5, %f11;
	add.s32 	%r20, %r3, %r12;
	cvta.to.global.u64 	%rd6, %rd1;
	mul.wide.s32 	%rd7, %r20, 4;
	add.s64 	%rd8, %rd6, %rd7;
	st.global.f32 	[%rd8], %f12;
$L__BB0_6:
	ret;

}
	// .globl	_Z17gradientColumnGPUPfS_iiii
.visible .entry _Z17gradientColumnGPUPfS_iiii(
	.param .u64 .ptr .align 1 _Z17gradientColumnGPUPfS_iiii_param_0,
	.param .u64 .ptr .align 1 _Z17gradientColumnGPUPfS_iiii_param_1,
	.param .u32 _Z17gradientColumnGPUPfS_iiii_param_2,
	.param .u32 _Z17gradientColumnGPUPfS_iiii_param_3,
	.param .u32 _Z17gradientColumnGPUPfS_iiii_param_4,
	.param .u32 _Z17gradientColumnGPUPfS_iiii_param_5
)
{
	.reg .pred 	%p<28>;
	.reg .b32 	%r<185>;
	.reg .b32 	%f<54>;
	.reg .b64 	%rd<23>;
	// demoted variable
	.shared .align 4 .b8 _ZZ17gradientColumnGPUPfS_iiiiE4data[3200];
	ld.param.u64 	%rd4, [_Z17gradientColumnGPUPfS_iiii_param_0];
	ld.param.u64 	%rd5, [_Z17gradientColumnGPUPfS_iiii_param_1];
	ld.param.u32 	%r95, [_Z17gradientColumnGPUPfS_iiii_param_2];
	ld.param.u32 	%r96, [_Z17gradientColumnGPUPfS_iiii_param_3];
	ld.param.u32 	%r97, [_Z17gradientColumnGPUPfS_iiii_param_4];
	ld.param.u32 	%r98, [_Z17gradientColumnGPUPfS_iiii_param_5];
	cvta.to.global.u64 	%rd1, %rd4;
	cvta.to.global.u64 	%rd2, %rd5;
	mov.u32 	%r99, %ctaid.y;
	mul.lo.s32 	%r1, %r99, 48;
	add.s32 	%r100, %r1, 47;
	add.s32 	%r2, %r1, -1;
	add.s32 	%r3, %r1, 48;
	add.s32 	%r101, %r96, -1;
	min.s32 	%r4, %r100, %r101;
	max.s32 	%r5, %r2, 0;
	mov.u32 	%r102, %ctaid.x;
	shl.b32 	%r103, %r102, 4;
	mov.u32 	%r6, %tid.x;
	add.s32 	%r104, %r103, %r6;
	mov.u32 	%r7, %tid.y;
	shl.b32 	%r105, %r7, 4;
	add.s32 	%r176, %r105, %r6;
	add.s32 	%r172, %r2, %r7;
	mad.lo.s32 	%r10, %r95, %r172, %r104;
	setp.gt.s32 	%p1, %r172, %r3;
	@%p1 bra 	$L__BB1_18;
	mov.u32 	%r11, %ntid.y;
	add.s32 	%r106, %r7, %r11;
	add.s32 	%r107, %r2, %r106;
	add.s32 	%r108, %r1, 49;
	max.u32 	%r109, %r107, %r108;
	sub.s32 	%r110, %r109, %r106;
	add.s32 	%r111, %r110, 1;
	setp.ne.s32 	%p2, %r111, %r1;
	selp.u32 	%r112, 1, 0, %p2;
	add.s32 	%r113, %r1, %r112;
	sub.s32 	%r114, %r111, %r113;
	div.u32 	%r115, %r114, %r11;
	add.s32 	%r12, %r115, %r112;
	and.b32  	%r116, %r12, 3;
	setp.eq.s32 	%p3, %r116, 3;
	mov.u32 	%r163, %r10;
	mov.u32 	%r164, %r176;
	@%p3 bra 	$L__BB1_7;
	add.s32 	%r159, %r7, %r1;
	shl.b32 	%r117, %r7, 6;
	shl.b32 	%r118, %r6, 2;
	add.s32 	%r119, %r117, %r118;
	mov.u32 	%r120, _ZZ17gradientColumnGPUPfS_iiiiE4data;
	add.s32 	%r158, %r120, %r119;
	shl.b32 	%r15, %r97, 2;
	add.s32 	%r121, %r12, 1;
	and.b32  	%r122, %r121, 3;
	neg.s32 	%r157, %r122;
	mov.u32 	%r163, %r10;
	mov.u32 	%r164, %r176;
$L__BB1_3:
	.pragma "nounroll";
	add.s32 	%r123, %r159, -1;
	mul.wide.s32 	%rd6, %r163, 4;
	add.s64 	%rd3, %rd2, %rd6;
	setp.lt.s32 	%p4, %r123, %r5;
	setp.le.s32 	%p5, %r96, %r123;
	mov.f32 	%f49, 0f00000000;
	or.pred  	%p6, %p4, %p5;
	@%p6 bra 	$L__BB1_5;
	ld.global.f32 	%f49, [%rd3];
$L__BB1_5:
	st.shared.f32 	[%r158], %f49;
	add.s32 	%r164, %r164, %r97;
	add.s32 	%r163, %r163, %r98;
	add.s32 	%r159, %r159, %r11;
	add.s32 	%r158, %r158, %r15;
	add.s32 	%r157, %r157, 1;
	setp.ne.s32 	%p7, %r157, 0;
	@%p7 bra 	$L__BB1_3;
	add.s32 	%r172, %r159, -1;
$L__BB1_7:
	setp.lt.u32 	%p8, %r12, 3;
	@%p8 bra 	$L__BB1_18;
	shl.b32 	%r124, %r11, 1;
	add.s32 	%r171, %r172, %r124;
	mad.lo.s32 	%r170, %r11, 3, %r172;
	add.s32 	%r169, %r11, %r172;
	shl.b32 	%r125, %r98, 1;
	add.s32 	%r168, %r163, %r125;
	shl.b32 	%r35, %r98, 2;
	mad.lo.s32 	%r167, %r98, 3, %r163;
	add.s32 	%r166, %r163, %r98;
	shl.b32 	%r126, %r164, 2;
	mov.u32 	%r127, _ZZ17gradientColumnGPUPfS_iiiiE4data;
	add.s32 	%r165, %r127, %r126;
	shl.b32 	%r39, %r97, 4;
$L__BB1_9:
	setp.lt.s32 	%p9, %r172, %r5;
	setp.le.s32 	%p10, %r96, %r172;
	mov.f32 	%f50, 0f00000000;
	or.pred  	%p11, %p9, %p10;
	@%p11 bra 	$L__BB1_11;
	mul.wide.s32 	%rd7, %r163, 4;
	add.s64 	%rd8, %rd2, %rd7;
	ld.global.f32 	%f50, [%rd8];
$L__BB1_11:
	st.shared.f32 	[%r165], %f50;
	setp.lt.s32 	%p12, %r169, %r5;
	setp.le.s32 	%p13, %r96, %r169;
	mov.f32 	%f51, 0f00000000;
	or.pred  	%p14, %p12, %p13;
	@%p14 bra 	$L__BB1_13;
	mul.wide.s32 	%rd9, %r166, 4;
	add.s64 	%rd10, %rd2, %rd9;
	ld.global.f32 	%f51, [%rd10];
$L__BB1_13:
	shl.b32 	%r128, %r97, 2;
	add.s32 	%r129, %r165, %r128;
	st.shared.f32 	[%r129], %f51;
	add.s32 	%r49, %r163, %r98;
	add.s32 	%r50, %r172, %r11;
	setp.lt.s32 	%p15, %r171, %r5;
	setp.le.s32 	%p16, %r96, %r171;
	mov.f32 	%f52, 0f00000000;
	or.pred  	%p17, %p15, %p16;
	@%p17 bra 	$L__BB1_15;
	mul.wide.s32 	%rd11, %r168, 4;
	add.s64 	%rd12, %rd2, %rd11;
	ld.global.f32 	%f52, [%rd12];
$L__BB1_15:
	shl.b32 	%r130, %r97, 3;
	add.s32 	%r131, %r165, %r130;
	st.shared.f32 	[%r131], %f52;
	add.s32 	%r51, %r49, %r98;
	add.s32 	%r52, %r50, %r11;
	setp.lt.s32 	%p18, %r170, %r5;
	setp.le.s32 	%p19, %r96, %r170;
	mov.f32 	%f53, 0f00000000;
	or.pred  	%p20, %p18, %p19;
	@%p20 bra 	$L__BB1_17;
	mul.wide.s32 	%rd13, %r167, 4;
	add.s64 	%rd14, %rd2, %rd13;
	ld.global.f32 	%f53, [%rd14];
$L__BB1_17:
	mad.lo.s32 	%r132, %r97, 12, %r165;
	st.shared.f32 	[%r132], %f53;
	add.s32 	%r133, %r51, %r98;
	add.s32 	%r163, %r133, %r98;
	add.s32 	%r134, %r52, %r11;
	add.s32 	%r172, %r134, %r11;
	shl.b32 	%r135, %r11, 2;
	add.s32 	%r171, %r171, %r135;
	add.s32 	%r170, %r170, %r135;
	add.s32 	%r169, %r169, %r135;
	add.s32 	%r168, %r168, %r35;
	add.s32 	%r167, %r167, %r35;
	add.s32 	%r166, %r166, %r35;
	add.s32 	%r165, %r165, %r39;
	setp.le.u32 	%p21, %r172, %r3;
	@%p21 bra 	$L__BB1_9;
$L__BB1_18:
	bar.sync 	0;
	add.s32 	%r177, %r1, %r7;
	add.s32 	%r178, %r10, %r95;
	setp.gt.s32 	%p22, %r177, %r4;
	@%p22 bra 	$L__BB1_26;
	add.s32 	%r181, %r176, 16;
	ld.const.f32 	%f11, [d_Gradient+8];
	ld.const.f32 	%f12, [d_Gradient+4];
	ld.const.f32 	%f13, [d_Gradient];
	mov.u32 	%r65, %ntid.y;
	add.s32 	%r136, %r177, %r65;
	add.s32 	%r137, %r4, 1;
	max.s32 	%r138, %r136, %r137;
	setp.le.s32 	%p23, %r136, %r4;
	selp.u32 	%r139, 1, 0, %p23;
	add.s32 	%r140, %r136, %r139;
	sub.s32 	%r141, %r138, %r140;
	div.u32 	%r142, %r141, %r65;
	add.s32 	%r66, %r142, %r139;
	and.b32  	%r143, %r66, 3;
	setp.eq.s32 	%p24, %r143, 3;
	@%p24 bra 	$L__BB1_23;
	shl.b32 	%r144, %r7, 6;
	shl.b32 	%r145, %r6, 2;
	add.s32 	%r146, %r144, %r145;
	mov.u32 	%r147, _ZZ17gradientColumnGPUPfS_iiiiE4data;
	add.s32 	%r148, %r146, %r147;
	add.s32 	%r175, %r148, 128;
	shl.b32 	%r68, %r97, 2;
	add.s32 	%r149, %r66, 1;
	and.b32  	%r150, %r149, 3;
	neg.s32 	%r174, %r150;
$L__BB1_21:
	.pragma "nounroll";
	mul.wide.s32 	%rd15, %r178, 4;
	add.s64 	%rd16, %rd1, %rd15;
	ld.shared.f32 	%f19, [%r175+-128];
	ld.shared.f32 	%f20, [%r175+-64];
	ld.shared.f32 	%f21, [%r175];
	fma.rn.f32 	%f22, %f21, %f13, 0f00000000;
	fma.rn.f32 	%f23, %f20, %f12, %f22;
	fma.rn.f32 	%f24, %f19, %f11, %f23;
	st.global.f32 	[%rd16], %f24;
	add.s32 	%r178, %r178, %r98;
	add.s32 	%r177, %r177, %r65;
	add.s32 	%r176, %r176, %r97;
	add.s32 	%r175, %r175, %r68;
	add.s32 	%r174, %r174, 1;
	setp.ne.s32 	%p25, %r174, 0;
	@%p25 bra 	$L__BB1_21;
	add.s32 	%r181, %r176, 16;
$L__BB1_23:
	setp.lt.u32 	%p26, %r66, 3;
	@%p26 bra 	$L__BB1_26;
	shl.b32 	%r84, %r65, 2;
	shl.b32 	%r85, %r98, 2;
	shl.b32 	%r151, %r181, 2;
	mov.u32 	%r152, _ZZ17gradientColumnGPUPfS_iiiiE4data;
	add.s32 	%r153, %r151, %r152;
	add.s32 	%r182, %r153, -64;
	shl.b32 	%r87, %r97, 4;
	shl.b32 	%r88, %r97, 2;
	mul.wide.s32 	%rd19, %r98, 4;
$L__BB1_25:
	ld.shared.f32 	%f25, [%r182];
	ld.shared.f32 	%f26, [%r182+64];
	ld.shared.f32 	%f27, [%r182+128];
	fma.rn.f32 	%f28, %f27, %f13, 0f00000000;
	fma.rn.f32 	%f29, %f26, %f12, %f28;
	fma.rn.f32 	%f30, %f25, %f11, %f29;
	mul.wide.s32 	%rd17, %r178, 4;
	add.s64 	%rd18, %rd1, %rd17;
	st.global.f32 	[%rd18], %f30;
	add.s32 	%r154, %r182, %r88;
	ld.shared.f32 	%f31, [%r154];
	ld.shared.f32 	%f32, [%r154+64];
	ld.shared.f32 	%f33, [%r154+128];
	fma.rn.f32 	%f34, %f33, %f13, 0f00000000;
	fma.rn.f32 	%f35, %f32, %f12, %f34;
	fma.rn.f32 	%f36, %f31, %f11, %f35;
	add.s64 	%rd20, %rd18, %rd19;
	st.global.f32 	[%rd20], %f36;
	add.s32 	%r155, %r154, %r88;
	ld.shared.f32 	%f37, [%r155];
	ld.shared.f32 	%f38, [%r155+64];
	ld.shared.f32 	%f39, [%r155+128];
	fma.rn.f32 	%f40, %f39, %f13, 0f00000000;
	fma.rn.f32 	%f41, %f38, %f12, %f40;
	fma.rn.f32 	%f42, %f37, %f11, %f41;
	add.s64 	%rd21, %rd20, %rd19;
	st.global.f32 	[%rd21], %f42;
	add.s32 	%r156, %r155, %r88;
	ld.shared.f32 	%f43, [%r156];
	ld.shared.f32 	%f44, [%r156+64];
	ld.shared.f32 	%f45, [%r156+128];
	fma.rn.f32 	%f46, %f45, %f13, 0f00000000;
	fma.rn.f32 	%f47, %f44, %f12, %f46;
	fma.rn.f32 	%f48, %f43, %f11, %f47;
	add.s64 	%rd22, %rd21, %rd19;
	st.global.f32 	[%rd22], %f48;
	add.s32 	%r177, %r177, %r84;
	add.s32 	%r178, %r178, %r85;
	add.s32 	%r182, %r182, %r87;
	setp.le.s32 	%p27, %r177, %r4;
	@%p27 bra 	$L__BB1_25;
$L__BB1_26:
	ret;

}


// ===== COMPILED SASS (sm_100) =====

	.target	sm_100

	.elftype	@"ET_EXEC"


//--------------------- .note.nv.tkinfo           --------------------------
	.section	.note.nv.tkinfo,"",@"SHT_NOTE"
	.sectionflags	@"SHF_NOTE_NV_TKINFO"
	.tkinfo
        /*0018*/ 	.word	0x00000002
        /*0030*/ 	.string	""
        /*0030*/ 	.string	"ptxas"
        /*0030*/ 	.string	"Cuda compilation tools, release 13.0, V13.0.88"
        /*0030*/ 	.string	"Build cuda_13.0.r13.0/compiler.36424714_0"
        /*0030*/ 	.string	"-arch sm_100 -m 64 "



//--------------------- .note.nv.cuinfo           --------------------------
	.section	.note.nv.cuinfo,"",@"SHT_NOTE"
	.sectionflags	@"SHF_NOTE_NV_CUINFO"
        /*0018*/ 	.short	0x0002
        /*001a*/ 	.short	0x0064
        /*001c*/ 	.short	0x0082
	.zero		2


//--------------------- .nv.info                  --------------------------
	.section	.nv.info,"",@"SHT_CUDA_INFO"
	.align	4


	//----- nvinfo : EIATTR_REGCOUNT
	.align		4
        /*0000*/ 	.byte	0x04, 0x2f
        /*0002*/ 	.short	(.L_2 - .L_1)
	.align		4
.L_1:
        /*0004*/ 	.word	index@(_Z14gradientRowGPUPfS_ii)
        /*0008*/ 	.word	0x0000000c


	//----- nvinfo : EIATTR_FRAME_SIZE
	.align		4
.L_2:
        /*000c*/ 	.byte	0x04, 0x11
        /*000e*/ 	.short	(.L_4 - .L_3)
	.align		4
.L_3:
        /*0010*/ 	.word	index@(_Z14gradientRowGPUPfS_ii)
        /*0014*/ 	.word	0x00000000


	//----- nvinfo : EIATTR_REGCOUNT
	.align		4
.L_4:
        /*0018*/ 	.byte	0x04, 0x2f
        /*001a*/ 	.short	(.L_6 - .L_5)
	.align		4
.L_5:
        /*001c*/ 	.word	index@(_Z17gradientColumnGPUPfS_iiii)
        /*0020*/ 	.word	0x00000020


	//----- nvinfo : EIATTR_FRAME_SIZE
	.align		4
.L_6:
        /*0024*/ 	.byte	0x04, 0x11
        /*0026*/ 	.short	(.L_8 - .L_7)
	.align		4
.L_7:
        /*0028*/ 	.word	index@(_Z17gradientColumnGPUPfS_iiii)
        /*002c*/ 	.word	0x00000000


	//----- nvinfo : EIATTR_MIN_STACK_SIZE
	.align		4
.L_8:
        /*0030*/ 	.byte	0x04, 0x12
        /*0032*/ 	.short	(.L_10 - .L_9)
	.align		4
.L_9:
        /*0034*/ 	.word	index@(_Z17gradientColumnGPUPfS_iiii)
        /*0038*/ 	.word	0x00000000


	//----- nvinfo : EIATTR_MIN_STACK_SIZE
	.align		4
.L_10:
        /*003c*/ 	.byte	0x04, 0x12
        /*003e*/ 	.short	(.L_12 - .L_11)
	.align		4
.L_11:
        /*0040*/ 	.word	index@(_Z14gradientRowGPUPfS_ii)
        /*0044*/ 	.word	0x00000000
.L_12:


//--------------------- .nv.compat                --------------------------
	.section	.nv.compat,"",@"SHT_CUDA_COMPAT_INFO"
	.align	4
        /*0000*/ 	.byte	0x02, 0x09, 0x00, 0x00, 0x02, 0x02, 0x01, 0x00, 0x02, 0x05, 0x05, 0x00, 0x03, 0x07, 0x01, 0x01
        /*0010*/ 	.byte	0x02, 0x03, 0x00, 0x00, 0x02, 0x06, 0x01, 0x00, 0x04, 0x0b, 0x08, 0x00, 0x09, 0x00, 0x00, 0x00
        /*0020*/ 	.byte	0x00, 0x00, 0x00, 0x00


//--------------------- .nv.info._Z17gradientColumnGPUPfS_iiii --------------------------
	.section	.nv.info._Z17gradientColumnGPUPfS_iiii,"",@"SHT_CUDA_INFO"
	.sectionflags	@""
	.align	4


	//----- nvinfo : EIATTR_CUDA_API_VERSION
	.align		4
        /*0000*/ 	.byte	0x04, 0x37
        /*0002*/ 	.short	(.L_14 - .L_13)
.L_13:
        /*0004*/ 	.word	0x00000082


	//----- nvinfo : EIATTR_KPARAM_INFO
	.align		4
.L_14:
        /*0008*/ 	.byte	0x04, 0x17
        /*000a*/ 	.short	(.L_16 - .L_15)
.L_15:
        /*000c*/ 	.word	0x00000000
        /*0010*/ 	.short	0x0005
        /*0012*/ 	.short	0x001c
        /*0014*/ 	.byte	0x00, 0xf0, 0x11, 0x00


	//----- nvinfo : EIATTR_KPARAM_INFO
	.align		4
.L_16:
        /*0018*/ 	.byte	0x04, 0x17
        /*001a*/ 	.short	(.L_18 - .L_17)
.L_17:
        /*001c*/ 	.word	0x00000000
        /*0020*/ 	.short	0x0004
        /*0022*/ 	.short	0x0018
        /*0024*/ 	.byte	0x00, 0xf0, 0x11, 0x00


	//----- nvinfo : EIATTR_KPARAM_INFO
	.align		4
.L_18:
        /*0028*/ 	.byte	0x04, 0x17
        /*002a*/ 	.short	(.L_20 - .L_19)
.L_19:
        /*002c*/ 	.word	0x00000000
        /*0030*/ 	.short	0x0003
        /*0032*/ 	.short	0x0014
        /*0034*/ 	.byte	0x00, 0xf0, 0x11, 0x00


	//----- nvinfo : EIATTR_KPARAM_INFO
	.align		4
.L_20:
        /*0038*/ 	.byte	0x04, 0x17
        /*003a*/ 	.short	(.L_22 - .L_21)
.L_21:
        /*003c*/ 	.word	0x00000000
        /*0040*/ 	.short	0x0002
        /*0042*/ 	.short	0x0010
        /*0044*/ 	.byte	0x00, 0xf0, 0x11, 0x00


	//----- nvinfo : EIATTR_KPARAM_INFO
	.align		4
.L_22:
        /*0048*/ 	.byte	0x04, 0x17
        /*004a*/ 	.short	(.L_24 - .L_23)
.L_23:
        /*004c*/ 	.word	0x00000000
        /*0050*/ 	.short	0x0001
        /*0052*/ 	.short	0x0008
        /*0054*/ 	.byte	0x00, 0xf5, 0x21, 0x00


	//----- nvinfo : EIATTR_KPARAM_INFO
	.align		4
.L_24:
        /*0058*/ 	.byte	0x04, 0x17
        /*005a*/ 	.short	(.L_26 - .L_25)
.L_25:
        /*005c*/ 	.word	0x00000000
        /*0060*/ 	.short	0x0000
        /*0062*/ 	.short	0x0000
        /*0064*/ 	.byte	0x00, 0xf5, 0x21, 0x00


	//----- nvinfo : EIATTR_SPARSE_MMA_MASK
	.align		4
.L_26:
        /*0068*/ 	.byte	0x03, 0x50
        /*006a*/ 	.short	0x0000


	//----- nvinfo : EIATTR_MAXREG_COUNT
	.align		4
        /*006c*/ 	.byte	0x03, 0x1b
        /*006e*/ 	.short	0x00ff


	//----- nvinfo : EIATTR_NUM_BARRIERS
	.align		4
        /*0070*/ 	.byte	0x02, 0x4c
        /*0072*/ 	.byte	0x01
	.zero		1


	//----- nvinfo : EIATTR_MERCURY_ISA_VERSION
	.align		4
        /*0074*/ 	.byte	0x03, 0x5f
        /*0076*/ 	.short	0x0101


	//----- nvinfo : EIATTR_VRC_CTA_INIT_COUNT
	.align		4
        /*0078*/ 	.byte	0x02, 0x4a
	.zero		1
	.zero		1


	//----- nvinfo : EIATTR_EXIT_INSTR_OFFSETS
	.align		4
        /*007c*/ 	.byte	0x04, 0x1c
        /*007e*/ 	.short	(.L_28 - .L_27)


	//   ....[0]....
.L_27:
        /*0080*/ 	.word	0x00000950


	//   ....[1]....
        /*0084*/ 	.word	0x00000d50


	//   ....[2]....
        /*0088*/ 	.word	0x00001070


	//----- nvinfo : EIATTR_CRS_STACK_SIZE
	.align		4
.L_28:
        /*008c*/ 	.byte	0x04, 0x1e
        /*008e*/ 	.short	(.L_30 - .L_29)
.L_29:
        /*0090*/ 	.word	0x00000000


	//----- nvinfo : EIATTR_CBANK_PARAM_SIZE
	.align		4
.L_30:
        /*0094*/ 	.byte	0x03, 0x19
        /*0096*/ 	.short	0x0020


	//----- nvinfo : EIATTR_PARAM_CBANK
	.align		4
        /*0098*/ 	.byte	0x04, 0x0a
        /*009a*/ 	.short	(.L_32 - .L_31)
	.align		4
.L_31:
        /*009c*/ 	.word	index@(.nv.constant0._Z17gradientColumnGPUPfS_iiii)
        /*00a0*/ 	.short	0x0380
        /*00a2*/ 	.short	0x0020


	//----- nvinfo : EIATTR_SW_WAR
	.align		4
.L_32:
        /*00a4*/ 	.byte	0x04, 0x36
        /*00a6*/ 	.short	(.L_34 - .L_33)
.L_33:
        /*00a8*/ 	.word	0x00000008
.L_34:


//--------------------- .nv.info._Z14gradientRowGPUPfS_ii --------------------------
	.section	.nv.info._Z14gradientRowGPUPfS_ii,"",@"SHT_CUDA_INFO"
	.sectionflags	@""
	.align	4


	//----- nvinfo : EIATTR_CUDA_API_VERSION
	.align		4
        /*0000*/ 	.byte	0x04, 0x37
        /*0002*/ 	.short	(.L_36 - .L_35)
.L_35:
        /*0004*/ 	.word	0x00000082


	//----- nvinfo : EIATTR_KPARAM_INFO
	.align		4
.L_36:
        /*0008*/ 	.byte	0x04, 0x17
        /*000a*/ 	.short	(.L_38 - .L_37)
.L_37:
        /*000c*/ 	.word	0x00000000
        /*0010*/ 	.short	0x0003
        /*0012*/ 	.short	0x0014
        /*0014*/ 	.byte	0x00, 0xf0, 0x11, 0x00


	//----- nvinfo : EIATTR_KPARAM_INFO
	.align		4
.L_38:
        /*0018*/ 	.byte	0x04, 0x17
        /*001a*/ 	.short	(.L_40 - .L_39)
.L_39:
        /*001c*/ 	.word	0x00000000
        /*0020*/ 	.short	0x0002
        /*0022*/ 	.short	0x0010
        /*0024*/ 	.byte	0x00, 0xf0, 0x11, 0x00


	//----- nvinfo : EIATTR_KPARAM_INFO
	.align		4
.L_40:
        /*0028*/ 	.byte	0x04, 0x17
        /*002a*/ 	.short	(.L_42 - .L_41)
.L_41:
        /*002c*/ 	.word	0x00000000
        /*0030*/ 	.short	0x0001
        /*0032*/ 	.short	0x0008
        /*0034*/ 	.byte	0x00, 0xf5, 0x21, 0x00


	//----- nvinfo : EIATTR_KPARAM_INFO
	.align		4
.L_42:
        /*0038*/ 	.byte	0x04, 0x17
        /*003a*/ 	.short	(.L_44 - .L_43)
.L_43:
        /*003c*/ 	.word	0x00000000
        /*0040*/ 	.short	0x0000
        /*0042*/ 	.short	0x0000
        /*0044*/ 	.byte	0x00, 0xf5, 0x21, 0x00


	//----- nvinfo : EIATTR_SPARSE_MMA_MASK
	.align		4
.L_44:
        /*0048*/ 	.byte	0x03, 0x50
        /*004a*/ 	.short	0x0000


	//----- nvinfo : EIATTR_MAXREG_COUNT
	.align		4
        /*004c*/ 	.byte	0x03, 0x1b
        /*004e*/ 	.short	0x00ff


	//----- nvinfo : EIATTR_NUM_BARRIERS
	.align		4
        /*0050*/ 	.byte	0x02, 0x4c
        /*0052*/ 	.byte	0x01
	.zero		1


	//----- nvinfo : EIATTR_MERCURY_ISA_VERSION
	.align		4
        /*0054*/ 	.byte	0x03, 0x5f
        /*0056*/ 	.short	0x0101


	//----- nvinfo : EIATTR_VRC_CTA_INIT_COUNT
	.align		4
        /*0058*/ 	.byte	0x02, 0x4a
	.zero		1
	.zero		1


	//----- nvinfo : EIATTR_EXIT_INSTR_OFFSETS
	.align		4
        /*005c*/ 	.byte	0x04, 0x1c
        /*005e*/ 	.short	(.L_46 - .L_45)


	//   ....[0]....
.L_45:
        /*0060*/ 	.word	0x00000230


	//   ....[1]....
        /*0064*/ 	.word	0x00000300


	//----- nvinfo : EIATTR_CRS_STACK_SIZE
	.align		4
.L_46:
        /*0068*/ 	.byte	0x04, 0x1e
        /*006a*/ 	.short	(.L_48 - .L_47)
.L_47:
        /*006c*/ 	.word	0x00000000


	//----- nvinfo : EIATTR_CBANK_PARAM_SIZE
	.align		4
.L_48:
        /*0070*/ 	.byte	0x03, 0x19
        /*0072*/ 	.short	0x0018


	//----- nvinfo : EIATTR_PARAM_CBANK
	.align		4
        /*0074*/ 	.byte	0x04, 0x0a
        /*0076*/ 	.short	(.L_50 - .L_49)
	.align		4
.L_49:
        /*0078*/ 	.word	index@(.nv.constant0._Z14gradientRowGPUPfS_ii)
        /*007c*/ 	.short	0x0380
        /*007e*/ 	.short	0x0018


	//----- nvinfo : EIATTR_SW_WAR
	.align		4
.L_50:
        /*0080*/ 	.byte	0x04, 0x36
        /*0082*/ 	.short	(.L_52 - .L_51)
.L_51:
        /*0084*/ 	.word	0x00000008
.L_52:


//--------------------- .nv.callgraph             --------------------------
	.section	.nv.callgraph,"",@"SHT_CUDA_CALLGRAPH"
	.align	4
	.sectionentsize	8
	.align		4
        /*0000*/ 	.word	0x00000000
	.align		4
        /*0004*/ 	.word	0xffffffff
	.align		4
        /*0008*/ 	.word	0x00000000
	.align		4
        /*000c*/ 	.word	0xfffffffe
	.align		4
        /*0010*/ 	.word	0x00000000
	.align		4
        /*0014*/ 	.word	0xfffffffd
	.align		4
        /*0018*/ 	.word	0x00000000
	.align		4
        /*001c*/ 	.word	0xfffffffc


//--------------------- .nv.constant3             --------------------------
	.section	.nv.constant3,"a",@progbits
	.align	4
.nv.constant3:
	.type		d_Gradient,@object
	.size		d_Gradient,(.L_0 - d_Gradient)
d_Gradient:
	.zero		12
.L_0:


//--------------------- .text._Z17gradientColumnGPUPfS_iiii --------------------------
	.section	.text._Z17gradientColumnGPUPfS_iiii,"ax",@progbits
	.align	128
        .global         _Z17gradientColumnGPUPfS_iiii
        .type           _Z17gradientColumnGPUPfS_iiii,@function
        .size           _Z17gradientColumnGPUPfS_iiii,(.L_x_18 - _Z17gradientColumnGPUPfS_iiii)
        .other          _Z17gradientColumnGPUPfS_iiii,@"STO_CUDA_ENTRY STV_DEFAULT"
_Z17gradientColumnGPUPfS_iiii:
.text._Z17gradientColumnGPUPfS_iiii:
[----:B------:R-:W-:Y:S01]  /*0000*/  LDC R1, c[0x0][0x37c] ;  /* 0x0000df00ff017b82 */ /* 0x000fe20000000800 */
[----:B------:R-:W0:Y:S07]  /*0010*/  S2R R5, SR_CTAID.Y ;  /* 0x0000000000057919 */ /* 0x000e2e0000002600 */
[----:B------:R-:W1:Y:S01]  /*0020*/  LDC.64 R10, c[0x0][0x390] ;  /* 0x0000e400ff0a7b82 */ /* 0x000e620000000a00 */
[----:B------:R-:W2:Y:S01]  /*0030*/  LDCU.64 UR6, c[0x0][0x358] ;  /* 0x00006b00ff0677ac */ /* 0x000ea20008000a00 */
[----:B------:R-:W-:Y:S01]  /*0040*/  BSSY.RECONVERGENT B0, `(.L_x_0) ;  /* 0x000008b000007945 */ /* 0x000fe20003800200 */
[----:B------:R-:W3:Y:S01]  /*0050*/  S2R R0, SR_TID.Y ;  /* 0x0000000000007919 */ /* 0x000ee20000002200 */
[----:B------:R-:W4:Y:S01]  /*0060*/  LDCU UR8, c[0x0][0x394] ;  /* 0x00007280ff0877ac */ /* 0x000f220008000800 */
[----:B------:R-:W5:Y:S01]  /*0070*/  S2R R4, SR_CTAID.X ;  /* 0x0000000000047919 */ /* 0x000f620000002500 */
[----:B------:R-:W0:Y:S01]  /*0080*/  LDCU UR9, c[0x0][0x394] ;  /* 0x00007280ff0977ac */ /* 0x000e220008000800 */
[----:B------:R-:W5:Y:S01]  /*0090*/  S2R R3, SR_TID.X ;  /* 0x0000000000037919 */ /* 0x000f620000002100 */
[----:B-1----:R-:W-:Y:S01]  /*00a0*/  IADD3 R6, PT, PT, R11, -0x1, RZ ;  /* 0xffffffff0b067810 */ /* 0x002fe20007ffe0ff */
[----:B0-----:R-:W-:-:S04]  /*00b0*/  IMAD R5, R5, 0x30, RZ ;  /* 0x0000003005057824 */ /* 0x001fc800078e02ff */
[C---:B------:R-:W-:Y:S01]  /*00c0*/  VIADD R13, R5.reuse, 0xffffffff ;  /* 0xffffffff050d7836 */ /* 0x040fe20000000000 */
[C---:B------:R-:W-:Y:S01]  /*00d0*/  VIADDMNMX R6, R5.reuse, 0x2f, R6, PT ;  /* 0x0000002f05067846 */ /* 0x040fe20003800106 */
[----:B------:R-:W-:-:S03]  /*00e0*/  VIADD R2, R5, 0x30 ;  /* 0x0000003005027836 */ /* 0x000fc60000000000 */
[----:B---3--:R-:W-:Y:S01]  /*00f0*/  IADD3 R26, PT, PT, R13, R0, RZ ;  /* 0x000000000d1a7210 */ /* 0x008fe20007ffe0ff */
[----:B-----5:R-:W-:-:S03]  /*0100*/  IMAD R9, R4, 0x10, R3 ;  /* 0x0000001004097824 */ /* 0x020fc600078e0203 */
[----:B------:R-:W-:Y:S01]  /*0110*/  ISETP.GT.AND P0, PT, R26, R2, PT ;  /* 0x000000021a00720c */ /* 0x000fe20003f04270 */
[----:B------:R-:W-:Y:S02]  /*0120*/  IMAD R7, R0, 0x10, R3 ;  /* 0x0000001000077824 */ /* 0x000fe400078e0203 */
[----:B------:R-:W-:-:S10]  /*0130*/  IMAD R4, R26, R10, R9 ;  /* 0x0000000a1a047224 */ /* 0x000fd400078e0209 */
[----:B--2-4-:R-:W-:Y:S05]  /*0140*/  @P0 BRA `(.L_x_1) ;  /* 0x0000000400e80947 */ /* 0x014fea0003800000 */
[----:B------:R-:W0:Y:S01]  /*0150*/  LDC R9, c[0x0][0x364] ;  /* 0x0000d900ff097b82 */ /* 0x000e220000000800 */
[----:B------:R-:W-:Y:S01]  /*0160*/  VIADD R10, R5, 0x31 ;  /* 0x00000031050a7836 */ /* 0x000fe20000000000 */
[----:B------:R-:W-:Y:S01]  /*0170*/  BSSY.RECONVERGENT B1, `(.L_x_2) ;  /* 0x000003d000017945 */ /* 0x000fe20003800200 */
[----:B------:R-:W-:Y:S01]  /*0180*/  MOV R19, R7 ;  /* 0x0000000700137202 */ /* 0x000fe20000000f00 */
[----:B0-----:R-:W0:Y:S01]  /*0190*/  I2F.U32.RP R12, R9 ;  /* 0x00000009000c7306 */ /* 0x001e220000209000 */
[----:B------:R-:W-:Y:S02]  /*01a0*/  IADD3 R8, PT, PT, R0, R9, RZ ;  /* 0x0000000900087210 */ /* 0x000fe40007ffe0ff */
[----:B------:R-:W-:Y:S02]  /*01b0*/  ISETP.NE.U32.AND P2, PT, R9, RZ, PT ;  /* 0x000000ff0900720c */ /* 0x000fe40003f45070 */
[----:B------:R-:W-:-:S04]  /*01c0*/  VIADDMNMX.U32 R15, R13, R8, R10, !PT ;  /* 0x000000080d0f7246 */ /* 0x000fc8000780000a */
[----:B------:R-:W-:-:S04]  /*01d0*/  IADD3 R8, PT, PT, R15, 0x1, -R8 ;  /* 0x000000010f087810 */ /* 0x000fc80007ffe808 */
[----:B------:R-:W-:Y:S01]  /*01e0*/  ISETP.NE.AND P0, PT, R8, R5, PT ;  /* 0x000000050800720c */ /* 0x000fe20003f05270 */
[----:B0-----:R-:W0:Y:S02]  /*01f0*/  MUFU.RCP R12, R12 ;  /* 0x0000000c000c7308 */ /* 0x001e240000001000 */
[----:B0-----:R-:W-:Y:S01]  /*0200*/  VIADD R11, R12, 0xffffffe ;  /* 0x0ffffffe0c0b7836 */ /* 0x001fe20000000000 */
[----:B------:R-:W-:-:S04]  /*0210*/  SEL R12, RZ, 0x1, !P0 ;  /* 0x00000001ff0c7807 */ /* 0x000fc80004000000 */
[----:B------:R-:W-:Y:S01]  /*0220*/  IADD3 R8, PT, PT, R8, -R5, -R12 ;  /* 0x8000000508087210 */ /* 0x000fe20007ffe80c */
[----:B------:R-:W0:Y:S02]  /*0230*/  F2I.FTZ.U32.TRUNC.NTZ R11, R11 ;  /* 0x0000000b000b7305 */ /* 0x000e24000021f000 */
[----:B0-----:R-:W-:-:S04]  /*0240*/  IMAD.MOV R10, RZ, RZ, -R11 ;  /* 0x000000ffff0a7224 */ /* 0x001fc800078e0a0b */
[----:B------:R-:W-:Y:S02]  /*0250*/  IMAD R15, R10, R9, RZ ;  /* 0x000000090a0f7224 */ /* 0x000fe400078e02ff */
[----:B------:R-:W-:-:S04]  /*0260*/  IMAD.MOV.U32 R10, RZ, RZ, RZ ;  /* 0x000000ffff0a7224 */ /* 0x000fc800078e00ff */
[----:B------:R-:W-:-:S06]  /*0270*/  IMAD.HI.U32 R11, R11, R15, R10 ;  /* 0x0000000f0b0b7227 */ /* 0x000fcc00078e000a */
[----:B------:R-:W-:-:S05]  /*0280*/  IMAD.HI.U32 R11, R11, R8, RZ ;  /* 0x000000080b0b7227 */ /* 0x000fca00078e00ff */
[----:B------:R-:W-:-:S05]  /*0290*/  IADD3 R10, PT, PT, -R11, RZ, RZ ;  /* 0x000000ff0b0a7210 */ /* 0x000fca0007ffe1ff */
[----:B------:R-:W-:Y:S01]  /*02a0*/  IMAD R8, R9, R10, R8 ;  /* 0x0000000a09087224 */ /* 0x000fe200078e0208 */
[----:B------:R-:W-:-:S04]  /*02b0*/  VIMNMX R10, PT, PT, RZ, R13, !PT ;  /* 0x0000000dff0a7248 */ /* 0x000fc80007fe0100 */
[----:B------:R-:W-:-:S13]  /*02c0*/  ISETP.GE.U32.AND P0, PT, R8, R9, PT ;  /* 0x000000090800720c */ /* 0x000fda0003f06070 */
[----:B------:R-:W-:Y:S02]  /*02d0*/  @P0 IMAD.IADD R8, R8, 0x1, -R9 ;  /* 0x0000000108080824 */ /* 0x000fe400078e0a09 */
[----:B------:R-:W-:-:S03]  /*02e0*/  @P0 VIADD R11, R11, 0x1 ;  /* 0x000000010b0b0836 */ /* 0x000fc60000000000 */
[----:B------:R-:W-:-:S13]  /*02f0*/  ISETP.GE.U32.AND P1, PT, R8, R9, PT ;  /* 0x000000090800720c */ /* 0x000fda0003f26070 */
[----:B------:R-:W-:Y:S02]  /*0300*/  @P1 IADD3 R11, PT, PT, R11, 0x1, RZ ;  /* 0x000000010b0b1810 */ /* 0x000fe40007ffe0ff */
[----:B------:R-:W-:-:S05]  /*0310*/  @!P2 LOP3.LUT R11, RZ, R9, RZ, 0x33, !PT ;  /* 0x00000009ff0ba212 */ /* 0x000fca00078e33ff */
[----:B------:R-:W-:-:S05]  /*0320*/  IMAD.IADD R11, R12, 0x1, R11 ;  /* 0x000000010c0b7824 */ /* 0x000fca00078e020b */
[----:B------:R-:W-:-:S04]  /*0330*/  LOP3.LUT R8, R11, 0x3, RZ, 0xc0, !PT ;  /* 0x000000030b087812 */ /* 0x000fc800078ec0ff */
[----:B------:R-:W-:Y:S01]  /*0340*/  ISETP.NE.AND P0, PT, R8, 0x3, PT ;  /* 0x000000030800780c */ /* 0x000fe20003f05270 */
[----:B------:R-:W-:-:S12]  /*0350*/  IMAD.MOV.U32 R8, RZ, RZ, R4 ;  /* 0x000000ffff087224 */ /* 0x000fd800078e0004 */
[----:B------:R-:W-:Y:S05]  /*0360*/  @!P0 BRA `(.L_x_3) ;  /* 0x0000000000748947 */ /* 0x000fea0003800000 */
[----:B------:R-:W0:Y:S01]  /*0370*/  S2UR UR5, SR_CgaCtaId ;  /* 0x00000000000579c3 */ /* 0x000e220000008800 */
[----:B------:R-:W-:Y:S01]  /*0380*/  VIADD R8, R11, 0x1 ;  /* 0x000000010b087836 */ /* 0x000fe20000000000 */
[----:B------:R-:W-:Y:S01]  /*0390*/  UMOV UR4, 0x400 ;  /* 0x0000040000047882 */ /* 0x000fe20000000000 */
[----:B------:R-:W-:Y:S01]  /*03a0*/  BSSY.RECONVERGENT B2, `(.L_x_4) ;  /* 0x0000018000027945 */ /* 0x000fe20003800200 */
[----:B------:R-:W-:Y:S02]  /*03b0*/  IMAD.IADD R26, R5, 0x1, R0 ;  /* 0x00000001051a7824 */ /* 0x000fe400078e0200 */
[----:B------:R-:W-:Y:S01]  /*03c0*/  LOP3.LUT R16, R8, 0x3, RZ, 0xc0, !PT ;  /* 0x0000000308107812 */ /* 0x000fe200078ec0ff */
[----:B------:R-:W-:Y:S01]  /*03d0*/  IMAD.MOV.U32 R19, RZ, RZ, R7 ;  /* 0x000000ffff137224 */ /* 0x000fe200078e0007 */
[----:B------:R-:W1:Y:S01]  /*03e0*/  LDC.64 R12, c[0x0][0x388] ;  /* 0x0000e200ff0c7b82 */ /* 0x000e620000000a00 */
[----:B------:R-:W-:Y:S02]  /*03f0*/  MOV R8, R4 ;  /* 0x0000000400087202 */ /* 0x000fe40000000f00 */
[----:B------:R-:W-:-:S05]  /*0400*/  IMAD.MOV R18, RZ, RZ, -R16 ;  /* 0x000000ffff127224 */ /* 0x000fca00078e0a10 */
[----:B------:R-:W2:Y:S01]  /*0410*/  LDC.64 R14, c[0x0][0x398] ;  /* 0x0000e600ff0e7b82 */ /* 0x000ea20000000a00 */
[----:B0-----:R-:W-:-:S06]  /*0420*/  ULEA UR4, UR5, UR4, 0x18 ;  /* 0x0000000405047291 */ /* 0x001fcc000f8ec0ff */
[----:B------:R-:W-:-:S07]  /*0430*/  LEA R21, R7, UR4, 0x2 ;  /* 0x0000000407157c11 */ /* 0x000fce000f8e10ff */
.L_x_5:
[----:B------:R-:W-:Y:S01]  /*0440*/  IADD3 R17, PT, PT, R26, -0x1, RZ ;  /* 0xffffffff1a117810 */ /* 0x000fe20007ffe0ff */
[----:B------:R-:W-:-:S03]  /*0450*/  IMAD.MOV.U32 R20, RZ, RZ, RZ ;  /* 0x000000ffff147224 */ /* 0x000fc600078e00ff */
[----:B------:R-:W-:-:S04]  /*0460*/  ISETP.GE.AND P0, PT, R17, UR8, PT ;  /* 0x0000000811007c0c */ /* 0x000fc8000bf06270 */
[----:B------:R-:W-:Y:S01]  /*0470*/  ISETP.LT.OR P0, PT, R17, R10, P0 ;  /* 0x0000000a1100720c */ /* 0x000fe20000701670 */
[----:B-1----:R-:W-:-:S12]  /*0480*/  IMAD.WIDE R16, R8, 0x4, R12 ;  /* 0x0000000408107825 */ /* 0x002fd800078e020c */
[----:B------:R-:W3:Y:S01]  /*0490*/  @!P0 LDG.E R20, desc[UR6][R16.64] ;  /* 0x0000000610148981 */ /* 0x000ee2000c1e1900 */
[----:B------:R-:W-:Y:S01]  /*04a0*/  VIADD R18, R18, 0x1 ;  /* 0x0000000112127836 */ /* 0x000fe20000000000 */
[----:B--2---:R-:W-:Y:S01]  /*04b0*/  IADD3 R19, PT, PT, R19, R14, RZ ;  /* 0x0000000e13137210 */ /* 0x004fe20007ffe0ff */
[----:B------:R-:W-:Y:S02]  /*04c0*/  IMAD.IADD R8, R8, 0x1, R15 ;  /* 0x0000000108087824 */ /* 0x000fe400078e020f */
[----:B------:R-:W-:Y:S01]  /*04d0*/  IMAD.IADD R26, R9, 0x1, R26 ;  /* 0x00000001091a7824 */ /* 0x000fe200078e021a */
[----:B------:R-:W-:Y:S01]  /*04e0*/  ISETP.NE.AND P0, PT, R18, RZ, PT ;  /* 0x000000ff1200720c */ /* 0x000fe20003f05270 */
[----:B---3--:R0:W-:Y:S02]  /*04f0*/  STS [R21], R20 ;  /* 0x0000001415007388 */ /* 0x0081e40000000800 */
[----:B0-----:R-:W-:-:S10]  /*0500*/  LEA R21, R14, R21, 0x2 ;  /* 0x000000150e157211 */ /* 0x001fd400078e10ff */
[----:B------:R-:W-:Y:S05]  /*0510*/  @P0 BRA `(.L_x_5) ;  /* 0xfffffffc00c80947 */ /* 0x000fea000383ffff */
[----:B------:R-:W-:Y:S05]  /*0520*/  BSYNC.RECONVERGENT B2 ;  /* 0x0000000000027941 */ /* 0x000fea0003800200 */
.L_x_4:
[----:B------:R-:W-:-:S07]  /*0530*/  VIADD R26, R26, 0xffffffff ;  /* 0xffffffff1a1a7836 */ /* 0x000fce0000000000 */
.L_x_3:
[----:B------:R-:W-:Y:S05]  /*0540*/  BSYNC.RECONVERGENT B1 ;  /* 0x0000000000017941 */ /* 0x000fea0003800200 */
.L_x_2:
[----:B------:R-:W-:-:S13]  /*0550*/  ISETP.GE.U32.AND P0, PT, R11, 0x3, PT ;  /* 0x000000030b00780c */ /* 0x000fda0003f06070 */
[----:B------:R-:W-:Y:S05]  /*0560*/  @!P0 BRA `(.L_x_1) ;  /* 0x0000000000e08947 */ /* 0x000fea0003800000 */
[----:B------:R-:W0:Y:S01]  /*0570*/  S2UR UR5, SR_CgaCtaId ;  /* 0x00000000000579c3 */ /* 0x000e220000008800 */
[----:B------:R-:W-:Y:S01]  /*0580*/  UMOV UR4, 0x400 ;  /* 0x0000040000047882 */ /* 0x000fe20000000000 */
[C---:B------:R-:W-:Y:S01]  /*0590*/  LEA R20, R9.reuse, R26, 0x1 ;  /* 0x0000001a09147211 */ /* 0x040fe200078e08ff */
[----:B------:R-:W-:Y:S02]  /*05a0*/  IMAD R11, R9, 0x3, R26 ;  /* 0x00000003090b7824 */ /* 0x000fe400078e021a */
[----:B------:R-:W-:-:S03]  /*05b0*/  IMAD.IADD R13, R26, 0x1, R9 ;  /* 0x000000011a0d7824 */ /* 0x000fc600078e0209 */
[----:B------:R-:W1:Y:S01]  /*05c0*/  LDC R15, c[0x0][0x39c] ;  /* 0x0000e700ff0f7b82 */ /* 0x000e620000000800 */
[----:B0-----:R-:W-:-:S06]  /*05d0*/  ULEA UR4, UR5, UR4, 0x18 ;  /* 0x0000000405047291 */ /* 0x001fcc000f8ec0ff */
[----:B------:R-:W-:Y:S02]  /*05e0*/  LEA R23, R19, UR4, 0x2 ;  /* 0x0000000413177c11 */ /* 0x000fe4000f8e10ff */
[C---:B-1----:R-:W-:Y:S01]  /*05f0*/  LEA R12, R15.reuse, R8, 0x1 ;  /* 0x000000080f0c7211 */ /* 0x042fe200078e08ff */
[----:B------:R-:W-:Y:S02]  /*0600*/  IMAD R21, R15, 0x3, R8 ;  /* 0x000000030f157824 */ /* 0x000fe400078e0208 */
[----:B------:R-:W-:-:S07]  /*0610*/  IMAD.IADD R22, R8, 0x1, R15 ;  /* 0x0000000108167824 */ /* 0x000fce00078e020f */
.L_x_6:
[C---:B------:R-:W-:Y:S02]  /*0620*/  ISETP.GE.AND P0, PT, R26.reuse, UR9, PT ;  /* 0x000000091a007c0c */ /* 0x040fe4000bf06270 */
[----:B-1----:R-:W-:Y:S02]  /*0630*/  CS2R R24, SRZ ;  /* 0x0000000000187805 */ /* 0x002fe4000001ff00 */
[C---:B------:R-:W-:Y:S02]  /*0640*/  ISETP.GE.AND P1, PT, R13.reuse, UR9, PT ;  /* 0x000000090d007c0c */ /* 0x040fe4000bf26270 */
[-C--:B------:R-:W-:Y:S02]  /*0650*/  ISETP.LT.OR P0, PT, R26, R10.reuse, P0 ;  /* 0x0000000a1a00720c */ /* 0x080fe40000701670 */
[----:B------:R-:W-:Y:S02]  /*0660*/  ISETP.LT.OR P1, PT, R13, R10, P1 ;  /* 0x0000000a0d00720c */ /* 0x000fe40000f21670 */
[----:B------:R-:W-:-:S02]  /*0670*/  ISETP.GE.AND P3, PT, R20, UR9, PT ;  /* 0x0000000914007c0c */ /* 0x000fc4000bf66270 */
[C---:B------:R-:W-:Y:S02]  /*0680*/  ISETP.GE.AND P2, PT, R11.reuse, UR9, PT ;  /* 0x000000090b007c0c */ /* 0x040fe4000bf46270 */
[-C--:B------:R-:W-:Y:S02]  /*0690*/  ISETP.LT.OR P3, PT, R20, R10.reuse, P3 ;  /* 0x0000000a1400720c */ /* 0x080fe40001f61670 */
[----:B------:R-:W-:-:S03]  /*06a0*/  ISETP.LT.OR P2, PT, R11, R10, P2 ;  /* 0x0000000a0b00720c */ /* 0x000fc60001741670 */
[----:B------:R-:W0:Y:S08]  /*06b0*/  @!P0 LDC.64 R14, c[0x0][0x388] ;  /* 0x0000e200ff0e8b82 */ /* 0x000e300000000a00 */
[----:B------:R-:W1:Y:S08]  /*06c0*/  @!P1 LDC.64 R18, c[0x0][0x388] ;  /* 0x0000e200ff129b82 */ /* 0x000e700000000a00 */
[----:B------:R-:W2:Y:S01]  /*06d0*/  @!P3 LDC.64 R16, c[0x0][0x388] ;  /* 0x0000e200ff10bb82 */ /* 0x000ea20000000a00 */
[----:B0-----:R-:W-:-:S05]  /*06e0*/  @!P0 IMAD.WIDE R14, R8, 0x4, R14 ;  /* 0x00000004080e8825 */ /* 0x001fca00078e020e */
[----:B------:R0:W3:Y:S01]  /*06f0*/  @!P0 LDG.E R24, desc[UR6][R14.64] ;  /* 0x000000060e188981 */ /* 0x0000e2000c1e1900 */
[----:B-1----:R-:W-:-:S05]  /*0700*/  @!P1 IMAD.WIDE R18, R22, 0x4, R18 ;  /* 0x0000000416129825 */ /* 0x002fca00078e0212 */
[----:B------:R1:W4:Y:S01]  /*0710*/  @!P1 LDG.E R25, desc[UR6][R18.64] ;  /* 0x0000000612199981 */ /* 0x000322000c1e1900 */
[----:B0-----:R-:W0:Y:S01]  /*0720*/  @!P2 LDC.64 R14, c[0x0][0x388] ;  /* 0x0000e200ff0eab82 */ /* 0x001e220000000a00 */
[----:B--2---:R-:W-:-:S04]  /*0730*/  @!P3 IMAD.WIDE R16, R12, 0x4, R16 ;  /* 0x000000040c10b825 */ /* 0x004fc800078e0210 */
[----:B-1----:R-:W-:Y:S02]  /*0740*/  HFMA2 R18, -RZ, RZ, 0, 0 ;  /* 0x00000000ff127431 */ /* 0x002fe400000001ff */
[----:B------:R-:W-:-:S04]  /*0750*/  IMAD.MOV.U32 R27, RZ, RZ, RZ ;  /* 0x000000ffff1b7224 */ /* 0x000fc800078e00ff */
[----:B------:R1:W2:Y:S01]  /*0760*/  @!P3 LDG.E R18, desc[UR6][R16.64] ;  /* 0x000000061012b981 */ /* 0x0002a2000c1e1900 */
[----:B0-----:R-:W-:Y:S02]  /*0770*/  @!P2 IMAD.WIDE R28, R21, 0x4, R14 ;  /* 0x00000004151ca825 */ /* 0x001fe400078e020e */
[----:B------:R-:W1:Y:S03]  /*0780*/  LDC.64 R14, c[0x0][0x398] ;  /* 0x0000e600ff0e7b82 */ /* 0x000e660000000a00 */
[----:B------:R0:W5:Y:S01]  /*0790*/  @!P2 LDG.E R27, desc[UR6][R28.64] ;  /* 0x000000061c1ba981 */ /* 0x000162000c1e1900 */
[----:B------:R-:W-:-:S04]  /*07a0*/  IADD3 R26, PT, PT, R9, R26, R9 ;  /* 0x0000001a091a7210 */ /* 0x000fc80007ffe009 */
[----:B------:R-:W-:-:S04]  /*07b0*/  IADD3 R26, PT, PT, R9, R26, R9 ;  /* 0x0000001a091a7210 */ /* 0x000fc80007ffe009 */
[----:B------:R-:W-:Y:S02]  /*07c0*/  ISETP.GT.U32.AND P0, PT, R26, R2, PT ;  /* 0x000000021a00720c */ /* 0x000fe40003f04070 */
[C---:B-1----:R-:W-:Y:S01]  /*07d0*/  LEA R16, R14.reuse, R23, 0x2 ;  /* 0x000000170e107211 */ /* 0x042fe200078e10ff */
[C-C-:B------:R-:W-:Y:S02]  /*07e0*/  IMAD R19, R14.reuse, 0x8, R23.reuse ;  /* 0x000000080e137824 */ /* 0x140fe400078e0217 */
[----:B0-----:R-:W-:Y:S01]  /*07f0*/  IMAD R28, R14, 0xc, R23 ;  /* 0x0000000c0e1c7824 */ /* 0x001fe200078e0217 */
[----:B------:R-:W-:-:S05]  /*0800*/  IADD3 R8, PT, PT, R8, R15, RZ ;  /* 0x0000000f08087210 */ /* 0x000fca0007ffe0ff */
[----:B------:R-:W-:Y:S01]  /*0810*/  IMAD.IADD R8, R8, 0x1, R15 ;  /* 0x0000000108087824 */ /* 0x000fe200078e020f */
[C---:B------:R-:W-:Y:S01]  /*0820*/  LEA R21, R15.reuse, R21, 0x2 ;  /* 0x000000150f157211 */ /* 0x040fe200078e10ff */
[----:B------:R-:W-:Y:S01]  /*0830*/  IMAD R12, R15, 0x4, R12 ;  /* 0x000000040f0c7824 */ /* 0x000fe200078e020c */
[----:B------:R-:W-:Y:S01]  /*0840*/  LEA R20, R9, R20, 0x2 ;  /* 0x0000001409147211 */ /* 0x000fe200078e10ff */
[C---:B------:R-:W-:Y:S01]  /*0850*/  IMAD R22, R15.reuse, 0x4, R22 ;  /* 0x000000040f167824 */ /* 0x040fe200078e0216 */
[----:B------:R-:W-:Y:S01]  /*0860*/  LEA R8, R15, R8, 0x1 ;  /* 0x000000080f087211 */ /* 0x000fe200078e08ff */
[C---:B------:R-:W-:Y:S02]  /*0870*/  IMAD R13, R9.reuse, 0x4, R13 ;  /* 0x00000004090d7824 */ /* 0x040fe400078e020d */
[----:B------:R-:W-:Y:S01]  /*0880*/  IMAD R11, R9, 0x4, R11 ;  /* 0x00000004090b7824 */ /* 0x000fe200078e020b */
[----:B---3--:R0:W-:Y:S04]  /*0890*/  STS [R23], R24 ;  /* 0x0000001817007388 */ /* 0x0081e80000000800 */
[----:B----4-:R1:W-:Y:S04]  /*08a0*/  STS [R16], R25 ;  /* 0x0000001910007388 */ /* 0x0103e80000000800 */
[----:B--2---:R1:W-:Y:S04]  /*08b0*/  STS [R19], R18 ;  /* 0x0000001213007388 */ /* 0x0043e80000000800 */
[----:B-----5:R1:W-:Y:S01]  /*08c0*/  STS [R28], R27 ;  /* 0x0000001b1c007388 */ /* 0x0203e20000000800 */
[----:B0-----:R-:W-:Y:S01]  /*08d0*/  LEA R23, R14, R23, 0x4 ;  /* 0x000000170e177211 */ /* 0x001fe200078e20ff */
[----:B------:R-:W-:Y:S06]  /*08e0*/  @!P0 BRA `(.L_x_6) ;  /* 0xfffffffc004c8947 */ /* 0x000fec000383ffff */
.L_x_1:
[----:B------:R-:W-:Y:S05]  /*08f0*/  BSYNC.RECONVERGENT B0 ;  /* 0x0000000000007941 */ /* 0x000fea0003800200 */
.L_x_0:
[----:B------:R-:W-:Y:S01]  /*0900*/  BAR.SYNC.DEFER_BLOCKING 0x0 ;  /* 0x0000000000007b1d */ /* 0x000fe20000010000 */
[----:B-1----:R-:W-:-:S04]  /*0910*/  IADD3 R16, PT, PT, R5, R0, RZ ;  /* 0x0000000005107210 */ /* 0x002fc80007ffe0ff */
[----:B------:R-:W-:Y:S01]  /*0920*/  ISETP.GT.AND P0, PT, R16, R6, PT ;  /* 0x000000061000720c */ /* 0x000fe20003f04270 */
[----:B------:R-:W0:Y:S02]  /*0930*/  LDCU UR4, c[0x0][0x390] ;  /* 0x00007200ff0477ac */ /* 0x000e240008000800 */
[----:B0-----:R-:W-:-:S10]  /*0940*/  VIADD R14, R4, UR4 ;  /* 0x00000004040e7c36 */ /* 0x001fd40008000000 */
[----:B------:R-:W-:Y:S05]  /*0950*/  @P0 EXIT ;  /* 0x000000000000094d */ /* 0x000fea0003800000 */
[----:B------:R-:W0:Y:S01]  /*0960*/  LDC R5, c[0x0][0x364] ;  /* 0x0000d900ff057b82 */ /* 0x000e220000000800 */
[----:B------:R-:W1:Y:S01]  /*0970*/  LDCU UR10, c[0x3][0x8] ;  /* 0x00c00100ff0a77ac */ /* 0x000e620008000800 */
[----:B------:R-:W-:Y:S01]  /*0980*/  BSSY.RECONVERGENT B0, `(.L_x_7) ;  /* 0x000003b000007945 */ /* 0x000fe20003800200 */
[----:B------:R-:W2:Y:S01]  /*0990*/  LDCU.64 UR8, c[0x3][URZ] ;  /* 0x00c00000ff0877ac */ /* 0x000ea20008000a00 */
[----:B0-----:R-:W0:Y:S01]  /*09a0*/  I2F.U32.RP R10, R5 ;  /* 0x00000005000a7306 */ /* 0x001e220000209000 */
[----:B------:R-:W-:Y:S02]  /*09b0*/  IADD3 R11, PT, PT, R16, R5, RZ ;  /* 0x00000005100b7210 */ /* 0x000fe40007ffe0ff */
[----:B------:R-:W-:Y:S02]  /*09c0*/  ISETP.NE.U32.AND P2, PT, R5, RZ, PT ;  /* 0x000000ff0500720c */ /* 0x000fe40003f45070 */
[----:B------:R-:W-:Y:S02]  /*09d0*/  ISETP.GT.AND P0, PT, R11, R6, PT ;  /* 0x000000060b00720c */ /* 0x000fe40003f04270 */
[----:B------:R-:W-:Y:S01]  /*09e0*/  VIADDMNMX R2, R6, 0x1, R11, !PT ;  /* 0x0000000106027846 */ /* 0x000fe2000780010b */
[----:B0-----:R-:W0:Y:S02]  /*09f0*/  MUFU.RCP R10, R10 ;  /* 0x0000000a000a7308 */ /* 0x001e240000001000 */
[----:B0-----:R-:W-:-:S06]  /*0a00*/  IADD3 R8, PT, PT, R10, 0xffffffe, RZ ;  /* 0x0ffffffe0a087810 */ /* 0x001fcc0007ffe0ff */
[----:B------:R0:W3:Y:S02]  /*0a10*/  F2I.FTZ.U32.TRUNC.NTZ R9, R8 ;  /* 0x0000000800097305 */ /* 0x0000e4000021f000 */
[----:B0-----:R-:W-:Y:S02]  /*0a20*/  IMAD.MOV.U32 R8, RZ, RZ, RZ ;  /* 0x000000ffff087224 */ /* 0x001fe400078e00ff */
[----:B---3--:R-:W-:-:S04]  /*0a30*/  IMAD.MOV R4, RZ, RZ, -R9 ;  /* 0x000000ffff047224 */ /* 0x008fc800078e0a09 */
[----:B------:R-:W-:Y:S01]  /*0a40*/  IMAD R13, R4, R5, RZ ;  /* 0x00000005040d7224 */ /* 0x000fe200078e02ff */
[----:B------:R-:W-:-:S03]  /*0a50*/  SEL R4, RZ, 0x1, P0 ;  /* 0x00000001ff047807 */ /* 0x000fc60000000000 */
[----:B------:R-:W-:Y:S01]  /*0a60*/  IMAD.HI.U32 R9, R9, R13, R8 ;  /* 0x0000000d09097227 */ /* 0x000fe200078e0008 */
[----:B------:R-:W-:-:S05]  /*0a70*/  IADD3 R2, PT, PT, R2, -R11, -R4 ;  /* 0x8000000b02027210 */ /* 0x000fca0007ffe804 */
[----:B------:R-:W-:-:S05]  /*0a80*/  IMAD.HI.U32 R9, R9, R2, RZ ;  /* 0x0000000209097227 */ /* 0x000fca00078e00ff */
[----:B------:R-:W-:-:S05]  /*0a90*/  IADD3 R8, PT, PT, -R9, RZ, RZ ;  /* 0x000000ff09087210 */ /* 0x000fca0007ffe1ff */
[----:B------:R-:W-:-:S05]  /*0aa0*/  IMAD R2, R5, R8, R2 ;  /* 0x0000000805027224 */ /* 0x000fca00078e0202 */
[----:B------:R-:W-:-:S13]  /*0ab0*/  ISETP.GE.U32.AND P0, PT, R2, R5, PT ;  /* 0x000000050200720c */ /* 0x000fda0003f06070 */
[----:B------:R-:W-:Y:S01]  /*0ac0*/  @P0 IMAD.IADD R2, R2, 0x1, -R5 ;  /* 0x0000000102020824 */ /* 0x000fe200078e0a05 */
[----:B------:R-:W-:-:S04]  /*0ad0*/  @P0 IADD3 R9, PT, PT, R9, 0x1, RZ ;  /* 0x0000000109090810 */ /* 0x000fc80007ffe0ff */
[----:B------:R-:W-:-:S13]  /*0ae0*/  ISETP.GE.U32.AND P1, PT, R2, R5, PT ;  /* 0x000000050200720c */ /* 0x000fda0003f26070 */
[----:B------:R-:W-:Y:S01]  /*0af0*/  @P1 VIADD R9, R9, 0x1 ;  /* 0x0000000109091836 */ /* 0x000fe20000000000 */
[----:B------:R-:W-:-:S04]  /*0b00*/  @!P2 LOP3.LUT R9, RZ, R5, RZ, 0x33, !PT ;  /* 0x00000005ff09a212 */ /* 0x000fc800078e33ff */
[----:B------:R-:W-:-:S04]  /*0b10*/  IADD3 R17, PT, PT, R4, R9, RZ ;  /* 0x0000000904117210 */ /* 0x000fc80007ffe0ff */
[----:B------:R-:W-:-:S04]  /*0b20*/  LOP3.LUT R2, R17, 0x3, RZ, 0xc0, !PT ;  /* 0x0000000311027812 */ /* 0x000fc800078ec0ff */
[----:B------:R-:W-:Y:S01]  /*0b30*/  ISETP.NE.AND P0, PT, R2, 0x3, PT ;  /* 0x000000030200780c */ /* 0x000fe20003f05270 */
[----:B------:R-:W-:-:S12]  /*0b40*/  VIADD R2, R7, 0x10 ;  /* 0x0000001007027836 */ /* 0x000fd80000000000 */
[----:B-12---:R-:W-:Y:S05]  /*0b50*/  @!P0 BRA `(.L_x_8) ;  /* 0x0000000000748947 */ /* 0x006fea0003800000 */
[----:B------:R-:W0:Y:S01]  /*0b60*/  S2UR UR5, SR_CgaCtaId ;  /* 0x00000000000579c3 */ /* 0x000e220000008800 */
[----:B------:R-:W-:Y:S01]  /*0b70*/  UMOV UR4, 0x400 ;  /* 0x0000040000047882 */ /* 0x000fe20000000000 */
[----:B------:R-:W-:Y:S01]  /*0b80*/  IMAD R0, R0, 0x10, R3 ;  /* 0x0000001000007824 */ /* 0x000fe200078e0203 */
[----:B------:R-:W-:Y:S01]  /*0b90*/  IADD3 R2, PT, PT, R17, 0x1, RZ ;  /* 0x0000000111027810 */ /* 0x000fe20007ffe0ff */
[----:B------:R-:W-:Y:S03]  /*0ba0*/  BSSY.RECONVERGENT B1, `(.L_x_9) ;  /* 0x0000017000017945 */ /* 0x000fe60003800200 */
[----:B------:R-:W-:Y:S01]  /*0bb0*/  LOP3.LUT R2, R2, 0x3, RZ, 0xc0, !PT ;  /* 0x0000000302027812 */ /* 0x000fe200078ec0ff */
[----:B------:R-:W1:Y:S03]  /*0bc0*/  LDC.64 R10, c[0x0][0x380] ;  /* 0x0000e000ff0a7b82 */ /* 0x000e660000000a00 */
[----:B------:R-:W-:-:S05]  /*0bd0*/  IADD3 R4, PT, PT, -R2, RZ, RZ ;  /* 0x000000ff02047210 */ /* 0x000fca0007ffe1ff */
[----:B------:R-:W2:Y:S01]  /*0be0*/  LDC.64 R8, c[0x0][0x398] ;  /* 0x0000e600ff087b82 */ /* 0x000ea20000000a00 */
[----:B0-----:R-:W-:-:S06]  /*0bf0*/  ULEA UR4, UR5, UR4, 0x18 ;  /* 0x0000000405047291 */ /* 0x001fcc000f8ec0ff */
[----:B------:R-:W-:-:S05]  /*0c00*/  LEA R0, R0, UR4, 0x2 ;  /* 0x0000000400007c11 */ /* 0x000fca000f8e10ff */
[----:B------:R-:W-:-:S07]  /*0c10*/  VIADD R13, R0, 0x80 ;  /* 0x00000080000d7836 */ /* 0x000fce0000000000 */
.L_x_10:
[----:B0-----:R-:W0:Y:S01]  /*0c20*/  LDS R0, [R13] ;  /* 0x000000000d007984 */ /* 0x001e220000000800 */
[----:B------:R-:W-:Y:S01]  /*0c30*/  IADD3 R4, PT, PT, R4, 0x1, RZ ;  /* 0x0000000104047810 */ /* 0x000fe20007ffe0ff */
[----:B------:R-:W-:Y:S01]  /*0c40*/  IMAD.IADD R16, R5, 0x1, R16 ;  /* 0x0000000105107824 */ /* 0x000fe200078e0210 */
[----:B--2---:R-:W-:Y:S01]  /*0c50*/  IADD3 R7, PT, PT, R7, R8, RZ ;  /* 0x0000000807077210 */ /* 0x004fe20007ffe0ff */
[----:B------:R-:W2:Y:S01]  /*0c60*/  LDS R2, [R13+-0x40] ;  /* 0xffffc0000d027984 */ /* 0x000ea20000000800 */
[----:B------:R-:W-:-:S03]  /*0c70*/  ISETP.NE.AND P0, PT, R4, RZ, PT ;  /* 0x000000ff0400720c */ /* 0x000fc60003f05270 */
[----:B------:R3:W4:Y:S02]  /*0c80*/  LDS R12, [R13+-0x80] ;  /* 0xffff80000d0c7984 */ /* 0x0007240000000800 */
[----:B---3--:R-:W-:Y:S01]  /*0c90*/  LEA R13, R8, R13, 0x2 ;  /* 0x0000000d080d7211 */ /* 0x008fe200078e10ff */
[----:B0-----:R-:W-:-:S04]  /*0ca0*/  FFMA R3, R0, UR8, RZ ;  /* 0x0000000800037c23 */ /* 0x001fc800080000ff */
[----:B--2---:R-:W-:Y:S01]  /*0cb0*/  FFMA R15, R2, UR9, R3 ;  /* 0x00000009020f7c23 */ /* 0x004fe20008000003 */
[----:B-1----:R-:W-:-:S04]  /*0cc0*/  IMAD.WIDE R2, R14, 0x4, R10 ;  /* 0x000000040e027825 */ /* 0x002fc800078e020a */
[----:B----4-:R-:W-:Y:S01]  /*0cd0*/  FFMA R15, R12, UR10, R15 ;  /* 0x0000000a0c0f7c23 */ /* 0x010fe2000800000f */
[----:B------:R-:W-:-:S04]  /*0ce0*/  IMAD.IADD R14, R14, 0x1, R9 ;  /* 0x000000010e0e7824 */ /* 0x000fc800078e0209 */
[----:B------:R0:W-:Y:S01]  /*0cf0*/  STG.E desc[UR6][R2.64], R15 ;  /* 0x0000000f02007986 */ /* 0x0001e2000c101906 */
[----:B------:R-:W-:Y:S05]  /*0d00*/  @P0 BRA `(.L_x_10) ;  /* 0xfffffffc00c40947 */ /* 0x000fea000383ffff */
[----:B------:R-:W-:Y:S05]  /*0d10*/  BSYNC.RECONVERGENT B1 ;  /* 0x0000000000017941 */ /* 0x000fea0003800200 */
.L_x_9:
[----:B0-----:R-:W-:-:S07]  /*0d20*/  VIADD R2, R7, 0x10 ;  /* 0x0000001007027836 */ /* 0x001fce0000000000 */
.L_x_8:
[----:B------:R-:W-:Y:S05]  /*0d30*/  BSYNC.RECONVERGENT B0 ;  /* 0x0000000000007941 */ /* 0x000fea0003800200 */
.L_x_7:
[----:B------:R-:W-:-:S13]  /*0d40*/  ISETP.GE.U32.AND P0, PT, R17, 0x3, PT ;  /* 0x000000031100780c */ /* 0x000fda0003f06070 */
[----:B------:R-:W-:Y:S05]  /*0d50*/  @!P0 EXIT ;  /* 0x000000000000894d */ /* 0x000fea0003800000 */
[----:B------:R-:W0:Y:S01]  /*0d60*/  S2UR UR5, SR_CgaCtaId ;  /* 0x00000000000579c3 */ /* 0x000e220000008800 */
[----:B------:R-:W-:Y:S01]  /*0d70*/  UMOV UR4, 0x400 ;  /* 0x0000040000047882 */ /* 0x000fe20000000000 */
[----:B------:R-:W1:Y:S01]  /*0d80*/  LDCU UR10, c[0x3][0x8] ;  /* 0x00c00100ff0a77ac */ /* 0x000e620008000800 */
[----:B------:R-:W2:Y:S05]  /*0d90*/  LDCU.64 UR8, c[0x3][URZ] ;  /* 0x00c00000ff0877ac */ /* 0x000eaa0008000a00 */
[----:B------:R-:W3:Y:S08]  /*0da0*/  LDC.64 R8, c[0x0][0x380] ;  /* 0x0000e000ff087b82 */ /* 0x000ef00000000a00 */
[----:B------:R-:W4:Y:S01]  /*0db0*/  LDC.64 R10, c[0x0][0x398] ;  /* 0x0000e600ff0a7b82 */ /* 0x000f220000000a00 */
[----:B0-----:R-:W-:-:S06]  /*0dc0*/  ULEA UR4, UR5, UR4, 0x18 ;  /* 0x0000000405047291 */ /* 0x001fcc000f8ec0ff */
[----:B------:R-:W-:-:S04]  /*0dd0*/  LEA R2, R2, UR4, 0x2 ;  /* 0x0000000402027c11 */ /* 0x000fc8000f8e10ff */
[----:B-12---:R-:W-:-:S07]  /*0de0*/  IADD3 R7, PT, PT, R2, -0x40, RZ ;  /* 0xffffffc002077810 */ /* 0x006fce0007ffe0ff */
.L_x_11:
[----:B----4-:R-:W-:Y:S01]  /*0df0*/  IMAD R27, R10, 0x4, R7 ;  /* 0x000000040a1b7824 */ /* 0x010fe200078e0207 */
[----:B-1----:R-:W0:Y:S01]  /*0e00*/  LDS R3, [R7+0x80] ;  /* 0x0000800007037984 */ /* 0x002e220000000800 */
[----:B---3--:R-:W-:Y:S01]  /*0e10*/  IMAD.WIDE R12, R14, 0x4, R8 ;  /* 0x000000040e0c7825 */ /* 0x008fe200078e0208 */
[----:B------:R-:W-:Y:S02]  /*0e20*/  LEA R16, R5, R16, 0x2 ;  /* 0x0000001005107211 */ /* 0x000fe400078e10ff */
[----:B------:R-:W-:Y:S01]  /*0e30*/  LEA R28, R10, R27, 0x2 ;  /* 0x0000001b0a1c7211 */ /* 0x000fe200078e10ff */
[----:B------:R-:W1:Y:S01]  /*0e40*/  LDS R4, [R27+0x80] ;  /* 0x000080001b047984 */ /* 0x000e620000000800 */
[----:B------:R-:W-:Y:S01]  /*0e50*/  ISETP.GT.AND P0, PT, R16, R6, PT ;  /* 0x000000061000720c */ /* 0x000fe20003f04270 */
[----:B------:R-:W-:Y:S02]  /*0e60*/  IMAD.WIDE R18, R11, 0x4, R12 ;  /* 0x000000040b127825 */ /* 0x000fe400078e020c */
[----:B------:R-:W2:Y:S02]  /*0e70*/  LDS R2, [R28+0x80] ;  /* 0x000080001c027984 */ /* 0x000ea40000000800 */
[----:B------:R-:W-:-:S02]  /*0e80*/  IMAD R29, R10, 0x4, R28 ;  /* 0x000000040a1d7824 */ /* 0x000fc400078e021c */
[----:B------:R-:W3:Y:S01]  /*0e90*/  LDS R25, [R7+0x40] ;  /* 0x0000400007197984 */ /* 0x000ee20000000800 */
[----:B------:R-:W-:-:S03]  /*0ea0*/  IMAD R14, R11, 0x4, R14 ;  /* 0x000000040b0e7824 */ /* 0x000fc600078e020e */
[----:B------:R-:W4:Y:S04]  /*0eb0*/  LDS R0, [R29+0x80] ;  /* 0x000080001d007984 */ /* 0x000f280000000800 */
[----:B------:R-:W5:Y:S04]  /*0ec0*/  LDS R24, [R27+0x40] ;  /* 0x000040001b187984 */ /* 0x000f680000000800 */
[----:B------:R-:W5:Y:S04]  /*0ed0*/  LDS R23, [R28+0x40] ;  /* 0x000040001c177984 */ /* 0x000f680000000800 */
[----:B------:R-:W5:Y:S04]  /*0ee0*/  LDS R21, [R29+0x40] ;  /* 0x000040001d157984 */ /* 0x000f680000000800 */
[----:B------:R0:W5:Y:S04]  /*0ef0*/  LDS R22, [R7] ;  /* 0x0000000007167984 */ /* 0x0001680000000800 */
[----:B------:R-:W5:Y:S01]  /*0f00*/  LDS R20, [R27] ;  /* 0x000000001b147984 */ /* 0x000f620000000800 */
[----:B0-----:R-:W-:-:S03]  /*0f10*/  FFMA R26, R3, UR8, RZ ;  /* 0x00000008031a7c23 */ /* 0x001fc600080000ff */
[----:B------:R-:W0:Y:S01]  /*0f20*/  LDS R17, [R28] ;  /* 0x000000001c117984 */ /* 0x000e220000000800 */
[----:B------:R-:W-:-:S03]  /*0f30*/  LEA R7, R10, R7, 0x4 ;  /* 0x000000070a077211 */ /* 0x000fc600078e20ff */
[----:B------:R5:W0:Y:S01]  /*0f40*/  LDS R15, [R29] ;  /* 0x000000001d0f7984 */ /* 0x000a220000000800 */
[----:B-1----:R-:W-:Y:S01]  /*0f50*/  FFMA R3, R4, UR8, RZ ;  /* 0x0000000804037c23 */ /* 0x002fe200080000ff */
[----:B--2---:R-:W-:Y:S01]  /*0f60*/  FFMA R2, R2, UR8, RZ ;  /* 0x0000000802027c23 */ /* 0x004fe200080000ff */
[----:B---3--:R-:W-:Y:S01]  /*0f70*/  FFMA R25, R25, UR9, R26 ;  /* 0x0000000919197c23 */ /* 0x008fe2000800001a */
[----:B----4-:R-:W-:Y:S01]  /*0f80*/  FFMA R4, R0, UR8, RZ ;  /* 0x0000000800047c23 */ /* 0x010fe200080000ff */
[----:B-----5:R-:W-:Y:S01]  /*0f90*/  FFMA R29, R24, UR9, R3 ;  /* 0x00000009181d7c23 */ /* 0x020fe20008000003 */
[----:B------:R-:W-:Y:S01]  /*0fa0*/  FFMA R0, R23, UR9, R2 ;  /* 0x0000000917007c23 */ /* 0x000fe20008000002 */
[----:B------:R-:W-:-:S04]  /*0fb0*/  IMAD.WIDE R2, R11, 0x4, R18 ;  /* 0x000000040b027825 */ /* 0x000fc800078e0212 */
[----:B------:R-:W-:Y:S01]  /*0fc0*/  FFMA R4, R21, UR9, R4 ;  /* 0x0000000915047c23 */ /* 0x000fe20008000004 */
[----:B------:R-:W-:Y:S01]  /*0fd0*/  FFMA R25, R22, UR10, R25 ;  /* 0x0000000a16197c23 */ /* 0x000fe20008000019 */
[----:B------:R-:W-:Y:S01]  /*0fe0*/  FFMA R29, R20, UR10, R29 ;  /* 0x0000000a141d7c23 */ /* 0x000fe2000800001d */
[----:B------:R-:W-:-:S03]  /*0ff0*/  IMAD.WIDE R20, R11, 0x4, R2 ;  /* 0x000000040b147825 */ /* 0x000fc600078e0202 */
[----:B------:R1:W-:Y:S01]  /*1000*/  STG.E desc[UR6][R12.64], R25 ;  /* 0x000000190c007986 */ /* 0x0003e2000c101906 */
[----:B0-----:R-:W-:-:S03]  /*1010*/  FFMA R17, R17, UR10, R0 ;  /* 0x0000000a11117c23 */ /* 0x001fc60008000000 */
[----:B------:R1:W-:Y:S01]  /*1020*/  STG.E desc[UR6][R18.64], R29 ;  /* 0x0000001d12007986 */ /* 0x0003e2000c101906 */
[----:B------:R-:W-:-:S03]  /*1030*/  FFMA R15, R15, UR10, R4 ;  /* 0x0000000a0f0f7c23 */ /* 0x000fc60008000004 */
[----:B------:R1:W-:Y:S04]  /*1040*/  STG.E desc[UR6][R2.64], R17 ;  /* 0x0000001102007986 */ /* 0x0003e8000c101906 */
[----:B------:R1:W-:Y:S01]  /*1050*/  STG.E desc[UR6][R20.64], R15 ;  /* 0x0000000f14007986 */ /* 0x0003e2000c101906 */
[----:B------:R-:W-:Y:S05]  /*1060*/  @!P0 BRA `(.L_x_11) ;  /* 0xfffffffc00608947 */ /* 0x000fea000383ffff */
[----:B------:R-:W-:Y:S05]  /*1070*/  EXIT ;  /* 0x000000000000794d */ /* 0x000fea0003800000 */
.L_x_12:
[----:B------:R-:W-:-:S00]  /*1080*/  BRA `(.L_x_12) ;  /* 0xfffffffc00fc7947 */ /* 0x000fc0000383ffff */
[----:B------:R-:W-:-:S00]  /*1090*/  NOP ;  /* 0x0000000000007918 */ /* 0x000fc00000000000 */
        /* <DEDUP_REMOVED lines=14> */
.L_x_18:


//--------------------- .text._Z14gradientRowGPUPfS_ii --------------------------
	.section	.text._Z14gradientRowGPUPfS_ii,"ax",@progbits
	.align	128
        .global         _Z14gradientRowGPUPfS_ii
        .type           _Z14gradientRowGPUPfS_ii,@function
        .size           _Z14gradientRowGPUPfS_ii,(.L_x_19 - _Z14gradientRowGPUPfS_ii)
        .other          _Z14gradientRowGPUPfS_ii,@"STO_CUDA_ENTRY STV_DEFAULT"
_Z14gradientRowGPUPfS_ii:
.text._Z14gradientRowGPUPfS_ii:
[----:B------:R-:W-:Y:S01]  /*0000*/  LDC R1, c[0x0][0x37c] ;  /* 0x0000df00ff017b82 */ /* 0x000fe20000000800 */
[----:B------:R-:W0:Y:S07]  /*0010*/  S2R R8, SR_CTAID.X ;  /* 0x0000000000087919 */ /* 0x000e2e0000002500 */
[----:B------:R-:W1:Y:S01]  /*0020*/  S2UR UR5, SR_CgaCtaId ;  /* 0x00000000000579c3 */ /* 0x000e620000008800 */
[----:B------:R-:W-:Y:S01]  /*0030*/  UMOV UR4, 0x400 ;  /* 0x0000040000047882 */ /* 0x000fe20000000000 */
[----:B------:R-:W2:Y:S01]  /*0040*/  LDCU.64 UR6, c[0x0][0x358] ;  /* 0x00006b00ff0677ac */ /* 0x000ea20008000a00 */
[----:B------:R-:W3:Y:S01]  /*0050*/  S2R R3, SR_TID.X ;  /* 0x0000000000037919 */ /* 0x000ee20000002100 */
[----:B------:R-:W-:Y:S04]  /*0060*/  BSSY.RECONVERGENT B0, `(.L_x_13) ;  /* 0x0000018000007945 */ /* 0x000fe80003800200 */
[----:B------:R-:W4:Y:S08]  /*0070*/  LDC R9, c[0x0][0x390] ;  /* 0x0000e400ff097b82 */ /* 0x000f300000000800 */
[----:B------:R-:W2:Y:S01]  /*0080*/  S2UR UR8, SR_CTAID.Y ;  /* 0x00000000000879c3 */ /* 0x000ea20000002600 */
[----:B-1----:R-:W-:Y:S01]  /*0090*/  ULEA UR4, UR5, UR4, 0x18 ;  /* 0x0000000405047291 */ /* 0x002fe2000f8ec0ff */
[C---:B0-----:R-:W-:Y:S01]  /*00a0*/  IMAD.SHL.U32 R0, R8.reuse, 0x80, RZ ;  /* 0x0000008008007824 */ /* 0x041fe200078e00ff */
[----:B----4-:R-:W-:Y:S01]  /*00b0*/  IADD3 R5, PT, PT, R9, -0x1, RZ ;  /* 0xffffffff09057810 */ /* 0x010fe20007ffe0ff */
[----:B---3--:R-:W-:-:S03]  /*00c0*/  IMAD R4, R8, 0x80, R3 ;  /* 0x0000008008047824 */ /* 0x008fc600078e0203 */
[----:B------:R-:W-:Y:S02]  /*00d0*/  IADD3 R2, PT, PT, R0, -0x1, RZ ;  /* 0xffffffff00027810 */ /* 0x000fe40007ffe0ff */
[----:B------:R-:W-:Y:S01]  /*00e0*/  LEA R6, R3, UR4, 0x2 ;  /* 0x0000000403067c11 */ /* 0x000fe2000f8e10ff */
[----:B------:R-:W-:-:S05]  /*00f0*/  VIADD R7, R4, 0xfffffff0 ;  /* 0xfffffff004077836 */ /* 0x000fca0000000000 */
[----:B------:R-:W-:-:S13]  /*0100*/  ISETP.GE.AND P0, PT, R7, R2, PT ;  /* 0x000000020700720c */ /* 0x000fda0003f06270 */
[----:B--2---:R-:W-:Y:S05]  /*0110*/  @!P0 BRA `(.L_x_14) ;  /* 0x0000000000308947 */ /* 0x004fea0003800000 */
[----:B------:R-:W-:Y:S01]  /*0120*/  VIADDMNMX R0, R0, 0x80, R5, PT ;  /* 0x0000008000007846 */ /* 0x000fe20003800105 */
[----:B------:R-:W-:Y:S01]  /*0130*/  BSSY.RECONVERGENT B1, `(.L_x_15) ;  /* 0x0000009000017945 */ /* 0x000fe20003800200 */
[----:B------:R-:W-:Y:S02]  /*0140*/  HFMA2 R3, -RZ, RZ, 0, 0 ;  /* 0x00000000ff037431 */ /* 0x000fe400000001ff */
[----:B------:R-:W-:-:S04]  /*0150*/  ISETP.GT.AND P0, PT, R7, R0, PT ;  /* 0x000000000700720c */ /* 0x000fc80003f04270 */
[----:B------:R-:W-:-:S13]  /*0160*/  ISETP.LT.OR P0, PT, R7, RZ, P0 ;  /* 0x000000ff0700720c */ /* 0x000fda0000701670 */
[----:B------:R-:W-:Y:S05]  /*0170*/  @P0 BRA `(.L_x_16) ;  /* 0x0000000000100947 */ /* 0x000fea0003800000 */
[----:B------:R-:W0:Y:S01]  /*0180*/  LDC.64 R2, c[0x0][0x388] ;  /* 0x0000e200ff027b82 */ /* 0x000e220000000a00 */
[----:B------:R-:W-:-:S04]  /*0190*/  IMAD R7, R9, UR8, R7 ;  /* 0x0000000809077c24 */ /* 0x000fc8000f8e0207 */
[----:B0-----:R-:W-:-:S06]  /*01a0*/  IMAD.WIDE R2, R7, 0x4, R2 ;  /* 0x0000000407027825 */ /* 0x001fcc00078e0202 */
[----:B------:R0:W5:Y:S02]  /*01b0*/  LDG.E R3, desc[UR6][R2.64] ;  /* 0x0000000602037981 */ /* 0x000164000c1e1900 */
.L_x_16:
[----:B------:R-:W-:Y:S05]  /*01c0*/  BSYNC.RECONVERGENT B1 ;  /* 0x0000000000017941 */ /* 0x000fea0003800200 */
.L_x_15:
[----:B-----5:R1:W-:Y:S02]  /*01d0*/  STS [R6+-0x3c], R3 ;  /* 0xffffc40306007388 */ /* 0x0203e40000000800 */
.L_x_14:
[----:B------:R-:W-:Y:S05]  /*01e0*/  BSYNC.RECONVERGENT B0 ;  /* 0x0000000000007941 */ /* 0x000fea0003800200 */
.L_x_13:
[----:B------:R-:W-:Y:S01]  /*01f0*/  BAR.SYNC.DEFER_BLOCKING 0x0 ;  /* 0x0000000000007b1d */ /* 0x000fe20000010000 */
[----:B------:R-:W-:-:S04]  /*0200*/  LEA R0, R8, 0x7f, 0x7 ;  /* 0x0000007f08007811 */ /* 0x000fc800078e38ff */
[----:B------:R-:W-:-:S04]  /*0210*/  VIMNMX R5, PT, PT, R5, R0, PT ;  /* 0x0000000005057248 */ /* 0x000fc80003fe0100 */
[----:B------:R-:W-:-:S13]  /*0220*/  ISETP.GT.AND P0, PT, R4, R5, PT ;  /* 0x000000050400720c */ /* 0x000fda0003f04270 */
[----:B------:R-:W-:Y:S05]  /*0230*/  @P0 EXIT ;  /* 0x000000000000094d */ /* 0x000fea0003800000 */
[----:B------:R-:W2:Y:S01]  /*0240*/  LDS R0, [R6+0x8] ;  /* 0x0000080006007984 */ /* 0x000ea20000000800 */
[----:B------:R-:W2:Y:S01]  /*0250*/  LDCU.64 UR4, c[0x3][URZ] ;  /* 0x00c00000ff0477ac */ /* 0x000ea20008000a00 */
[----:B01----:R-:W0:Y:S01]  /*0260*/  LDC.64 R2, c[0x0][0x380] ;  /* 0x0000e000ff027b82 */ /* 0x003e220000000a00 */
[----:B------:R-:W-:Y:S01]  /*0270*/  IMAD R9, R9, UR8, R4 ;  /* 0x0000000809097c24 */ /* 0x000fe2000f8e0204 */
[----:B------:R-:W1:Y:S01]  /*0280*/  LDS R7, [R6+0x4] ;  /* 0x0000040006077984 */ /* 0x000e620000000800 */
[----:B------:R-:W3:Y:S03]  /*0290*/  LDCU UR9, c[0x3][0x8] ;  /* 0x00c00100ff0977ac */ /* 0x000ee60008000800 */
[----:B------:R-:W3:Y:S01]  /*02a0*/  LDS R5, [R6] ;  /* 0x0000000006057984 */ /* 0x000ee20000000800 */
[----:B0-----:R-:W-:-:S04]  /*02b0*/  IMAD.WIDE R2, R9, 0x4, R2 ;  /* 0x0000000409027825 */ /* 0x001fc800078e0202 */
[----:B--2---:R-:W-:-:S04]  /*02c0*/  FFMA R0, R0, UR4, RZ ;  /* 0x0000000400007c23 */ /* 0x004fc800080000ff */
[----:B-1----:R-:W-:-:S04]  /*02d0*/  FFMA R0, R7, UR5, R0 ;  /* 0x0000000507007c23 */ /* 0x002fc80008000000 */
[----:B---3--:R-:W-:-:S05]  /*02e0*/  FFMA R5, R5, UR9, R0 ;  /* 0x0000000905057c23 */ /* 0x008fca0008000000 */
[----:B------:R-:W-:Y:S01]  /*02f0*/  STG.E desc[UR6][R2.64], R5 ;  /* 0x0000000502007986 */ /* 0x000fe2000c101906 */
[----:B------:R-:W-:Y:S05]  /*0300*/  EXIT ;  /* 0x000000000000794d */ /* 0x000fea0003800000 */
.L_x_17:
        /* <DEDUP_REMOVED lines=15> */
.L_x_19:


//--------------------- .nv.shared._Z17gradientColumnGPUPfS_iiii --------------------------
	.section	.nv.shared._Z17gradientColumnGPUPfS_iiii,"aw",@nobits
	.sectionflags	@""
	.align	4
.nv.shared._Z17gradientColumnGPUPfS_iiii:
	.zero		4224


//--------------------- .nv.shared.reserved.0     --------------------------
	.section	.nv.shared.reserved.0,"aw",@nobits
	.weak		__nv_reservedSMEM_offset_0_alias
	.size		__nv_reservedSMEM_offset_0_alias, 0, 64
	.other		__nv_reservedSMEM_offset_0_alias,@"STO_CUDA_RESERVED_SHARED STV_DEFAULT"
__nv_reservedSMEM_offset_0_alias:
	.zero		0
	.zero		64


//--------------------- .nv.shared._Z14gradientRowGPUPfS_ii --------------------------
	.section	.nv.shared._Z14gradientRowGPUPfS_ii,"aw",@nobits
	.sectionflags	@""
	.align	4
.nv.shared._Z14gradientRowGPUPfS_ii:
	.zero		1544


//--------------------- .nv.constant0._Z17gradientColumnGPUPfS_iiii --------------------------
	.section	.nv.constant0._Z17gradientColumnGPUPfS_iiii,"a",@progbits
	.sectionflags	@""
	.align	4
.nv.constant0._Z17gradientColumnGPUPfS_iiii:
	.zero		928


//--------------------- .nv.constant0._Z14gradientRowGPUPfS_ii --------------------------
	.section	.nv.constant0._Z14gradientRowGPUPfS_ii,"a",@progbits
	.sectionflags	@""
	.align	4
.nv.constant0._Z14gradientRowGPUPfS_ii:
	.zero		920


//--------------------- SYMBOLS --------------------------

	.type		.nv.reservedSmem.offset0,@object
	.size		.nv.reservedSmem.offset0,0x4
	.type		.nv.reservedSmem.cap,@object
	.size		.nv.reservedSmem.cap,0x4
